//
// Generated by NVIDIA NVVM Compiler
//
// Compiler Build ID: CL-36424714
// Cuda compilation tools, release 13.0, V13.0.88
// Based on NVVM 20.0.0
//

.version 9.0
.target sm_100
.address_size 64

	// .globl	_Z12matrixKernelPfS_S_i
.extern .func  (.param .b32 func_retval0) vprintf
(
	.param .b64 vprintf_param_0,
	.param .b64 vprintf_param_1
)
;
.global .align 1 .b8 $str[20] = {65, 91, 37, 100, 93, 32, 42, 32, 66, 91, 37, 100, 93, 32, 61, 32, 37, 102, 10};

.visible .entry _Z12matrixKernelPfS_S_i(
	.param .u64 .ptr .align 1 _Z12matrixKernelPfS_S_i_param_0,
	.param .u64 .ptr .align 1 _Z12matrixKernelPfS_S_i_param_1,
	.param .u64 .ptr .align 1 _Z12matrixKernelPfS_S_i_param_2,
	.param .u32 _Z12matrixKernelPfS_S_i_param_3
)
{
	.local .align 16 .b8 	__local_depot0[16];
	.reg .b64 	%SP;
	.reg .b64 	%SPL;
	.reg .pred 	%p<2>;
	.reg .b32 	%r<16>;
	.reg .b32 	%f<4>;
	.reg .b64 	%rd<15>;
	.reg .b64 	%fd<2>;

	mov.u64 	%SPL, __local_depot0;
	cvta.local.u64 	%SP, %SPL;
	ld.param.u64 	%rd1, [_Z12matrixKernelPfS_S_i_param_0];
	ld.param.u64 	%rd2, [_Z12matrixKernelPfS_S_i_param_1];
	ld.param.u64 	%rd3, [_Z12matrixKernelPfS_S_i_param_2];
	ld.param.u32 	%r4, [_Z12matrixKernelPfS_S_i_param_3];
	mov.u32 	%r5, %ctaid.x;
	mov.u32 	%r6, %ntid.x;
	mov.u32 	%r7, %tid.x;
	mad.lo.s32 	%r1, %r5, %r6, %r7;
	mov.u32 	%r8, %ctaid.y;
	mov.u32 	%r9, %ntid.y;
	mov.u32 	%r10, %tid.y;
	mad.lo.s32 	%r11, %r8, %r9, %r10;
	max.s32 	%r12, %r1, %r11;
	setp.ge.s32 	%p1, %r12, %r4;
	@%p1 bra 	$L__BB0_2;
	add.u64 	%rd4, %SP, 0;
	add.u64 	%rd5, %SPL, 0;
	cvta.to.global.u64 	%rd6, %rd1;
	cvta.to.global.u64 	%rd7, %rd2;
	cvta.to.global.u64 	%rd8, %rd3;
	mad.lo.s32 	%r13, %r4, %r1, %r11;
	mul.wide.s32 	%rd9, %r13, 4;
	add.s64 	%rd10, %rd6, %rd9;
	ld.global.f32 	%f1, [%rd10];
	add.s64 	%rd11, %rd7, %rd9;
	ld.global.f32 	%f2, [%rd11];
	mul.f32 	%f3, %f1, %f2;
	add.s64 	%rd12, %rd8, %rd9;
	st.global.f32 	[%rd12], %f3;
	cvt.f64.f32 	%fd1, %f3;
	st.local.v2.u32 	[%rd5], {%r13, %r13};
	st.local.f64 	[%rd5+8], %fd1;
	mov.u64 	%rd13, $str;
	cvta.global.u64 	%rd14, %rd13;
	{ // callseq 0, 0
	.param .b64 param0;
	st.param.b64 	[param0], %rd14;
	.param .b64 param1;
	st.param.b64 	[param1], %rd4;
	.param .b32 retval0;
	call.uni (retval0), 
	vprintf, 
	(
	param0, 
	param1
	);
	ld.param.b32 	%r14, [retval0];
	} // callseq 0
$L__BB0_2:
	ret;

}


// ===== COMPILED SASS (sm_100) =====

	.target	sm_100

	.elftype	@"ET_EXEC"


//--------------------- .note.nv.tkinfo           --------------------------
	.section	.note.nv.tkinfo,"",@"SHT_NOTE"
	.sectionflags	@"SHF_NOTE_NV_TKINFO"
	.tkinfo
        /*0018*/ 	.word	0x00000002
        /*0030*/ 	.string	""
        /*0030*/ 	.string	"ptxas"
        /*0030*/ 	.string	"Cuda compilation tools, release 13.0, V13.0.88"
        /*0030*/ 	.string	"Build cuda_13.0.r13.0/compiler.36424714_0"
        /*0030*/ 	.string	"-arch sm_100 -m 64 "



//--------------------- .note.nv.cuinfo           --------------------------
	.section	.note.nv.cuinfo,"",@"SHT_NOTE"
	.sectionflags	@"SHF_NOTE_NV_CUINFO"
        /*0018*/ 	.short	0x0002
        /*001a*/ 	.short	0x0064
        /*001c*/ 	.short	0x0082
	.zero		2


//--------------------- .nv.info                  --------------------------
	.section	.nv.info,"",@"SHT_CUDA_INFO"
	.align	4


	//----- nvinfo : EIATTR_REGCOUNT
	.align		4
        /*0000*/ 	.byte	0x04, 0x2f
        /*0002*/ 	.short	(.L_2 - .L_1)
	.align		4
.L_1:
        /*0004*/ 	.word	index@(_Z12matrixKernelPfS_S_i)
        /*0008*/ 	.word	0x00000018


	//----- nvinfo : EIATTR_FRAME_SIZE
	.align		4
.L_2:
        /*000c*/ 	.byte	0x04, 0x11
        /*000e*/ 	.short	(.L_4 - .L_3)
	.align		4
.L_3:
        /*0010*/ 	.word	index@(_Z12matrixKernelPfS_S_i)
        /*0014*/ 	.word	0x00000010


	//----- nvinfo : EIATTR_MIN_STACK_SIZE
	.align		4
.L_4:
        /*0018*/ 	.byte	0x04, 0x12
        /*001a*/ 	.short	(.L_6 - .L_5)
	.align		4
.L_5:
        /*001c*/ 	.word	index@(_Z12matrixKernelPfS_S_i)
        /*0020*/ 	.word	0x00000010
.L_6:


//--------------------- .nv.compat                --------------------------
	.section	.nv.compat,"",@"SHT_CUDA_COMPAT_INFO"
	.align	4
        /*0000*/ 	.byte	0x02, 0x09, 0x00, 0x00, 0x02, 0x02, 0x01, 0x00, 0x02, 0x05, 0x05, 0x00, 0x03, 0x07, 0x01, 0x01
        /*0010*/ 	.byte	0x02, 0x03, 0x00, 0x00, 0x02, 0x06, 0x01, 0x00, 0x04, 0x0b, 0x08, 0x00, 0x09, 0x00, 0x00, 0x00
        /*0020*/ 	.byte	0x00, 0x00, 0x00, 0x00


//--------------------- .nv.info._Z12matrixKernelPfS_S_i --------------------------
	.section	.nv.info._Z12matrixKernelPfS_S_i,"",@"SHT_CUDA_INFO"
	.sectionflags	@""
	.align	4


	//----- nvinfo : EIATTR_CUDA_API_VERSION
	.align		4
        /*0000*/ 	.byte	0x04, 0x37
        /*0002*/ 	.short	(.L_8 - .L_7)
.L_7:
        /*0004*/ 	.word	0x00000082


	//----- nvinfo : EIATTR_KPARAM_INFO
	.align		4
.L_8:
        /*0008*/ 	.byte	0x04, 0x17
        /*000a*/ 	.short	(.L_10 - .L_9)
.L_9:
        /*000c*/ 	.word	0x00000000
        /*0010*/ 	.short	0x0003
        /*0012*/ 	.short	0x0018
        /*0014*/ 	.byte	0x00, 0xf0, 0x11, 0x00


	//----- nvinfo : EIATTR_KPARAM_INFO
	.align		4
.L_10:
        /*0018*/ 	.byte	0x04, 0x17
        /*001a*/ 	.short	(.L_12 - .L_11)
.L_11:
        /*001c*/ 	.word	0x00000000
        /*0020*/ 	.short	0x0002
        /*0022*/ 	.short	0x0010
        /*0024*/ 	.byte	0x00, 0xf5, 0x21, 0x00


	//----- nvinfo : EIATTR_KPARAM_INFO
	.align		4
.L_12:
        /*0028*/ 	.byte	0x04, 0x17
        /*002a*/ 	.short	(.L_14 - .L_13)
.L_13:
        /*002c*/ 	.word	0x00000000
        /*0030*/ 	.short	0x0001
        /*0032*/ 	.short	0x0008
        /*0034*/ 	.byte	0x00, 0xf5, 0x21, 0x00


	//----- nvinfo : EIATTR_KPARAM_INFO
	.align		4
.L_14:
        /*0038*/ 	.byte	0x04, 0x17
        /*003a*/ 	.short	(.L_16 - .L_15)
.L_15:
        /*003c*/ 	.word	0x00000000
        /*0040*/ 	.short	0x0000
        /*0042*/ 	.short	0x0000
        /*0044*/ 	.byte	0x00, 0xf5, 0x21, 0x00


	//----- nvinfo : EIATTR_SPARSE_MMA_MASK
	.align		4
.L_16:
        /*0048*/ 	.byte	0x03, 0x50
        /*004a*/ 	.short	0x0000


	//----- nvinfo : EIATTR_MAXREG_COUNT
	.align		4
        /*004c*/ 	.byte	0x03, 0x1b
        /*004e*/ 	.short	0x00ff


	//----- nvinfo : EIATTR_EXTERNS
	.align		4
        /*0050*/ 	.byte	0x04, 0x0f
        /*0052*/ 	.short	(.L_18 - .L_17)


	//   ....[0]....
	.align		4
.L_17:
        /*0054*/ 	.word	index@(vprintf)


	//----- nvinfo : EIATTR_MERCURY_ISA_VERSION
	.align		4
.L_18:
        /*0058*/ 	.byte	0x03, 0x5f
        /*005a*/ 	.short	0x0101


	//----- nvinfo : EIATTR_VRC_CTA_INIT_COUNT
	.align		4
        /*005c*/ 	.byte	0x02, 0x4a
	.zero		1
	.zero		1


	//----- nvinfo : EIATTR_SYSCALL_OFFSETS
	.align		4
        /*0060*/ 	.byte	0x04, 0x46
        /*0062*/ 	.short	(.L_20 - .L_19)


	//   ....[0]....
.L_19:
        /*0064*/ 	.word	0x00000280


	//----- nvinfo : EIATTR_EXIT_INSTR_OFFSETS
	.align		4
.L_20:
        /*0068*/ 	.byte	0x04, 0x1c
        /*006a*/ 	.short	(.L_22 - .L_21)


	//   ....[0]....
.L_21:
        /*006c*/ 	.word	0x00000110


	//   ....[1]....
        /*0070*/ 	.word	0x00000290


	//----- nvinfo : EIATTR_CRS_STACK_SIZE
	.align		4
.L_22:
        /*0074*/ 	.byte	0x04, 0x1e
        /*0076*/ 	.short	(.L_24 - .L_23)
.L_23:
        /*0078*/ 	.word	0x00000000


	//----- nvinfo : EIATTR_CBANK_PARAM_SIZE
	.align		4
.L_24:
        /*007c*/ 	.byte	0x03, 0x19
        /*007e*/ 	.short	0x001c


	//----- nvinfo : EIATTR_PARAM_CBANK
	.align		4
        /*0080*/ 	.byte	0x04, 0x0a
        /*0082*/ 	.short	(.L_26 - .L_25)
	.align		4
.L_25:
        /*0084*/ 	.word	index@(.nv.constant0._Z12matrixKernelPfS_S_i)
        /*0088*/ 	.short	0x0380
        /*008a*/ 	.short	0x001c


	//----- nvinfo : EIATTR_SW_WAR
	.align		4
.L_26:
        /*008c*/ 	.byte	0x04, 0x36
        /*008e*/ 	.short	(.L_28 - .L_27)
.L_27:
        /*0090*/ 	.word	0x00000008
.L_28:


//--------------------- .nv.callgraph             --------------------------
	.section	.nv.callgraph,"",@"SHT_CUDA_CALLGRAPH"
	.align	4
	.sectionentsize	8
	.align		4
        /*0000*/ 	.word	0x00000000
	.align		4
        /*0004*/ 	.word	0xffffffff
	.align		4
        /*0008*/ 	.word	index@(_Z12matrixKernelPfS_S_i)
	.align		4
        /*000c*/ 	.word	index@(vprintf)
	.align		4
        /*0010*/ 	.word	0x00000000
	.align		4
        /*0014*/ 	.word	0xfffffffe
	.align		4
        /*0018*/ 	.word	0x00000000
	.align		4
        /*001c*/ 	.word	0xfffffffd
	.align		4
        /*0020*/ 	.word	0x00000000
	.align		4
        /*0024*/ 	.word	0xfffffffc


//--------------------- .nv.constant4             --------------------------
	.section	.nv.constant4,"a",@progbits
	.align	8
	.align		8
.nv.constant4:
        /*0000*/ 	.dword	vprintf
	.align		8
        /*0008*/ 	.dword	$str


//--------------------- .text._Z12matrixKernelPfS_S_i --------------------------
	.section	.text._Z12matrixKernelPfS_S_i,"ax",@progbits
	.align	128
        .global         _Z12matrixKernelPfS_S_i
        .type           _Z12matrixKernelPfS_S_i,@function
        .size           _Z12matrixKernelPfS_S_i,(.L_x_2 - _Z12matrixKernelPfS_S_i)
        .other          _Z12matrixKernelPfS_S_i,@"STO_CUDA_ENTRY STV_DEFAULT"
_Z12matrixKernelPfS_S_i:
.text._Z12matrixKernelPfS_S_i:
[----:B------:R-:W0:Y:S01]  /*0000*/  LDC R1, c[0x0][0x37c] ;  /* 0x0000df00ff017b82 */ /* 0x000e220000000800 */
[----:B------:R-:W1:Y:S01]  /*0010*/  S2R R3, SR_TID.X ;  /* 0x0000000000037919 */ /* 0x000e620000002100 */
[----:B------:R-:W2:Y:S06]  /*0020*/  LDCU UR5, c[0x0][0x2fc] ;  /* 0x00005f80ff0577ac */ /* 0x000eac0008000800 */
[----:B------:R-:W1:Y:S01]  /*0030*/  S2UR UR6, SR_CTAID.X ;  /* 0x00000000000679c3 */ /* 0x000e620000002500 */
[----:B0-----:R-:W-:Y:S01]  /*0040*/  IADD3 R1, PT, PT, R1, -0x10, RZ ;  /* 0xfffffff001017810 */ /* 0x001fe20007ffe0ff */
[----:B------:R-:W0:Y:S01]  /*0050*/  S2R R5, SR_TID.Y ;  /* 0x0000000000057919 */ /* 0x000e220000002200 */
[----:B------:R-:W3:Y:S01]  /*0060*/  LDCU UR8, c[0x0][0x398] ;  /* 0x00007300ff0877ac */ /* 0x000ee20008000800 */
[----:B------:R-:W4:Y:S04]  /*0070*/  LDCU UR4, c[0x0][0x2f8] ;  /* 0x00005f00ff0477ac */ /* 0x000f280008000800 */
[----:B------:R-:W1:Y:S08]  /*0080*/  LDC R2, c[0x0][0x360] ;  /* 0x0000d800ff027b82 */ /* 0x000e700000000800 */
[----:B------:R-:W0:Y:S08]  /*0090*/  S2UR UR7, SR_CTAID.Y ;  /* 0x00000000000779c3 */ /* 0x000e300000002600 */
[----:B------:R-:W0:Y:S01]  /*00a0*/  LDC R0, c[0x0][0x364] ;  /* 0x0000d900ff007b82 */ /* 0x000e220000000800 */
[----:B----4-:R-:W-:-:S04]  /*00b0*/  IADD3 R6, P1, PT, R1, UR4, RZ ;  /* 0x0000000401067c10 */ /* 0x010fc8000ff3e0ff */
[----:B--2---:R-:W-:Y:S01]  /*00c0*/  IADD3.X R7, PT, PT, RZ, UR5, RZ, P1, !PT ;  /* 0x00000005ff077c10 */ /* 0x004fe20008ffe4ff */
[----:B-1----:R-:W-:Y:S02]  /*00d0*/  IMAD R2, R2, UR6, R3 ;  /* 0x0000000602027c24 */ /* 0x002fe4000f8e0203 */
[----:B0-----:R-:W-:-:S05]  /*00e0*/  IMAD R3, R0, UR7, R5 ;  /* 0x0000000700037c24 */ /* 0x001fca000f8e0205 */
[----:B------:R-:W-:-:S04]  /*00f0*/  VIMNMX R0, PT, PT, R2, R3, !PT ;  /* 0x0000000302007248 */ /* 0x000fc80007fe0100 */
[----:B---3--:R-:W-:-:S13]  /*0100*/  ISETP.GE.AND P0, PT, R0, UR8, PT ;  /* 0x0000000800007c0c */ /* 0x008fda000bf06270 */
[----:B------:R-:W-:Y:S05]  /*0110*/  @P0 EXIT ;  /* 0x000000000000094d */ /* 0x000fea0003800000 */
[----:B------:R-:W0:Y:S01]  /*0120*/  LDC.64 R14, c[0x0][0x388] ;  /* 0x0000e200ff0e7b82 */ /* 0x000e220000000a00 */
[----:B------:R-:W1:Y:S01]  /*0130*/  LDCU.64 UR4, c[0x0][0x358] ;  /* 0x00006b00ff0477ac */ /* 0x000e620008000a00 */
[----:B------:R-:W-:-:S06]  /*0140*/  IMAD R2, R2, UR8, R3 ;  /* 0x0000000802027c24 */ /* 0x000fcc000f8e0203 */
[----:B------:R-:W2:Y:S08]  /*0150*/  LDC.64 R4, c[0x0][0x380] ;  /* 0x0000e000ff047b82 */ /* 0x000eb00000000a00 */
[----:B------:R-:W3:Y:S01]  /*0160*/  LDC.64 R8, c[0x0][0x390] ;  /* 0x0000e400ff087b82 */ /* 0x000ee20000000a00 */
[----:B------:R-:W-:Y:S01]  /*0170*/  MOV R12, 0x0 ;  /* 0x00000000000c7802 */ /* 0x000fe20000000f00 */
[----:B------:R-:W4:Y:S01]  /*0180*/  LDCU.64 UR6, c[0x4][0x8] ;  /* 0x01000100ff0677ac */ /* 0x000f220008000a00 */
[----:B0-----:R-:W-:-:S06]  /*0190*/  IMAD.WIDE R14, R2, 0x4, R14 ;  /* 0x00000004020e7825 */ /* 0x001fcc00078e020e */
[----:B-1----:R-:W5:Y:S01]  /*01a0*/  LDG.E R15, desc[UR4][R14.64] ;  /* 0x000000040e0f7981 */ /* 0x002f62000c1e1900 */
[----:B--2---:R-:W-:-:S05]  /*01b0*/  IMAD.WIDE R4, R2, 0x4, R4 ;  /* 0x0000000402047825 */ /* 0x004fca00078e0204 */
[----:B------:R4:W5:Y:S01]  /*01c0*/  LDG.E R0, desc[UR4][R4.64] ;  /* 0x0000000404007981 */ /* 0x000962000c1e1900 */
[----:B------:R-:W-:Y:S01]  /*01d0*/  MOV R3, R2 ;  /* 0x0000000200037202 */ /* 0x000fe20000000f00 */
[----:B---3--:R-:W-:Y:S01]  /*01e0*/  IMAD.WIDE R8, R2, 0x4, R8 ;  /* 0x0000000402087825 */ /* 0x008fe200078e0208 */
[----:B------:R-:W0:Y:S03]  /*01f0*/  LDC.64 R12, c[0x4][R12] ;  /* 0x010000000c0c7b82 */ /* 0x000e260000000a00 */
[----:B------:R1:W-:Y:S01]  /*0200*/  STL.64 [R1], R2 ;  /* 0x0000000201007387 */ /* 0x0003e20000100a00 */
[----:B----4-:R-:W-:Y:S02]  /*0210*/  MOV R4, UR6 ;  /* 0x0000000600047c02 */ /* 0x010fe40008000f00 */
[----:B------:R-:W-:Y:S01]  /*0220*/  MOV R5, UR7 ;  /* 0x0000000700057c02 */ /* 0x000fe20008000f00 */
[----:B-----5:R-:W-:-:S04]  /*0230*/  FMUL R0, R0, R15 ;  /* 0x0000000f00007220 */ /* 0x020fc80000400000 */
[----:B------:R-:W2:Y:S01]  /*0240*/  F2F.F64.F32 R10, R0 ;  /* 0x00000000000a7310 */ /* 0x000ea20000201800 */
[----:B------:R1:W-:Y:S04]  /*0250*/  STG.E desc[UR4][R8.64], R0 ;  /* 0x0000000008007986 */ /* 0x0003e8000c101904 */
[----:B0-2---:R1:W-:Y:S02]  /*0260*/  STL.64 [R1+0x8], R10 ;  /* 0x0000080a01007387 */ /* 0x0053e40000100a00 */
[----:B------:R-:W-:-:S07]  /*0270*/  LEPC R20, `(.L_x_0) ;  /* 0x000000001014794e */ /* 0x000fce0000000000 */
[----:B-1----:R-:W-:Y:S05]  /*0280*/  CALL.ABS.NOINC R12 ;  /* 0x000000000c007343 */ /* 0x002fea0003c00000 */
.L_x_0:
[----:B------:R-:W-:Y:S05]  /*0290*/  EXIT ;  /* 0x000000000000794d */ /* 0x000fea0003800000 */
.L_x_1:
[----:B------:R-:W-:-:S00]  /*02a0*/  BRA `(.L_x_1) ;  /* 0xfffffffc00fc7947 */ /* 0x000fc0000383ffff */
[----:B------:R-:W-:-:S00]  /*02b0*/  NOP ;  /* 0x0000000000007918 */ /* 0x000fc00000000000 */
        /* <DEDUP_REMOVED lines=12> */
.L_x_2:


//--------------------- .nv.global.init           --------------------------
	.section	.nv.global.init,"aw",@progbits
.nv.global.init:
	.type		$str,@object
	.size		$str,(.L_0 - $str)
$str:
        /*0000*/ 	.byte	0x41, 0x5b, 0x25, 0x64, 0x5d, 0x20, 0x2a, 0x20, 0x42, 0x5b, 0x25, 0x64, 0x5d, 0x20, 0x3d, 0x20
        /*0010*/ 	.byte	0x25, 0x66, 0x0a, 0x00
.L_0:


//--------------------- .nv.shared.reserved.0     --------------------------
	.section	.nv.shared.reserved.0,"aw",@nobits
	.weak		__nv_reservedSMEM_offset_0_alias
	.size		__nv_reservedSMEM_offset_0_alias, 0, 64
	.other		__nv_reservedSMEM_offset_0_alias,@"STO_CUDA_RESERVED_SHARED STV_DEFAULT"
__nv_reservedSMEM_offset_0_alias:
	.zero		0
	.zero		64


//--------------------- .nv.constant0._Z12matrixKernelPfS_S_i --------------------------
	.section	.nv.constant0._Z12matrixKernelPfS_S_i,"a",@progbits
	.sectionflags	@""
	.align	4
.nv.constant0._Z12matrixKernelPfS_S_i:
	.zero		924


//--------------------- SYMBOLS --------------------------

	.type		.nv.reservedSmem.offset0,@object
	.size		.nv.reservedSmem.offset0,0x4
	.type		vprintf,@function
